//
// Generated by NVIDIA NVVM Compiler
//
// Compiler Build ID: CL-36424714
// Cuda compilation tools, release 13.0, V13.0.88
// Based on NVVM 20.0.0
//

.version 9.0
.target sm_100
.address_size 64

	// .globl	_Z10sum_sharedPilS_
// _ZZ10sum_sharedPilS_E3buf has been demoted

.visible .entry _Z10sum_sharedPilS_(
	.param .u64 .ptr .align 1 _Z10sum_sharedPilS__param_0,
	.param .u64 _Z10sum_sharedPilS__param_1,
	.param .u64 .ptr .align 1 _Z10sum_sharedPilS__param_2
)
{
	.reg .pred 	%p<28>;
	.reg .b32 	%r<103>;
	.reg .b64 	%rd<36>;
	// demoted variable
	.shared .align 4 .b8 _ZZ10sum_sharedPilS_E3buf[2048];
	ld.param.u64 	%rd11, [_Z10sum_sharedPilS__param_0];
	ld.param.u64 	%rd8, [_Z10sum_sharedPilS__param_1];
	ld.param.u64 	%rd9, [_Z10sum_sharedPilS__param_2];
	cvta.to.global.u64 	%rd12, %rd11;
	mov.u32 	%r1, %ctaid.x;
	mul.wide.u32 	%rd13, %r1, 512;
	mov.u32 	%r2, %tid.x;
	or.b64  	%rd34, %rd13, 7;
	mul.wide.u32 	%rd14, %r1, 2048;
	add.s64 	%rd15, %rd14, %rd12;
	add.s64 	%rd2, %rd15, 32;
	mov.u32 	%r39, _ZZ10sum_sharedPilS_E3buf;
	add.s32 	%r86, %r39, 32;
	mov.b64 	%rd35, 0;
$L__BB0_1:
	add.s64 	%rd16, %rd34, -7;
	setp.ge.u64 	%p1, %rd16, %rd8;
	add.s64 	%rd5, %rd2, %rd35;
	mov.b32 	%r87, 0;
	@%p1 bra 	$L__BB0_3;
	ld.global.u32 	%r87, [%rd5+-32];
$L__BB0_3:
	st.shared.u32 	[%r86+-32], %r87;
	add.s64 	%rd17, %rd34, -6;
	setp.ge.u64 	%p2, %rd17, %rd8;
	mov.b32 	%r88, 0;
	@%p2 bra 	$L__BB0_5;
	ld.global.u32 	%r88, [%rd5+-28];
$L__BB0_5:
	st.shared.u32 	[%r86+-28], %r88;
	add.s64 	%rd18, %rd34, -5;
	setp.ge.u64 	%p3, %rd18, %rd8;
	mov.b32 	%r89, 0;
	@%p3 bra 	$L__BB0_7;
	ld.global.u32 	%r89, [%rd5+-24];
$L__BB0_7:
	st.shared.u32 	[%r86+-24], %r89;
	add.s64 	%rd19, %rd34, -4;
	setp.ge.u64 	%p4, %rd19, %rd8;
	mov.b32 	%r90, 0;
	@%p4 bra 	$L__BB0_9;
	ld.global.u32 	%r90, [%rd5+-20];
$L__BB0_9:
	st.shared.u32 	[%r86+-20], %r90;
	add.s64 	%rd20, %rd34, -3;
	setp.ge.u64 	%p5, %rd20, %rd8;
	mov.b32 	%r91, 0;
	@%p5 bra 	$L__BB0_11;
	ld.global.u32 	%r91, [%rd5+-16];
$L__BB0_11:
	st.shared.u32 	[%r86+-16], %r91;
	add.s64 	%rd21, %rd34, -2;
	setp.ge.u64 	%p6, %rd21, %rd8;
	mov.b32 	%r92, 0;
	@%p6 bra 	$L__BB0_13;
	ld.global.u32 	%r92, [%rd5+-12];
$L__BB0_13:
	st.shared.u32 	[%r86+-12], %r92;
	add.s64 	%rd22, %rd34, -1;
	setp.ge.u64 	%p7, %rd22, %rd8;
	mov.b32 	%r93, 0;
	@%p7 bra 	$L__BB0_15;
	ld.global.u32 	%r93, [%rd5+-8];
$L__BB0_15:
	st.shared.u32 	[%r86+-8], %r93;
	setp.ge.u64 	%p8, %rd34, %rd8;
	mov.b32 	%r94, 0;
	@%p8 bra 	$L__BB0_17;
	ld.global.u32 	%r94, [%rd5+-4];
$L__BB0_17:
	st.shared.u32 	[%r86+-4], %r94;
	add.s64 	%rd23, %rd34, 1;
	setp.ge.u64 	%p9, %rd23, %rd8;
	mov.b32 	%r95, 0;
	@%p9 bra 	$L__BB0_19;
	ld.global.u32 	%r95, [%rd5];
$L__BB0_19:
	st.shared.u32 	[%r86], %r95;
	add.s64 	%rd24, %rd34, 2;
	setp.ge.u64 	%p10, %rd24, %rd8;
	mov.b32 	%r96, 0;
	@%p10 bra 	$L__BB0_21;
	ld.global.u32 	%r96, [%rd5+4];
$L__BB0_21:
	st.shared.u32 	[%r86+4], %r96;
	add.s64 	%rd25, %rd34, 3;
	setp.ge.u64 	%p11, %rd25, %rd8;
	mov.b32 	%r97, 0;
	@%p11 bra 	$L__BB0_23;
	ld.global.u32 	%r97, [%rd5+8];
$L__BB0_23:
	st.shared.u32 	[%r86+8], %r97;
	add.s64 	%rd26, %rd34, 4;
	setp.ge.u64 	%p12, %rd26, %rd8;
	mov.b32 	%r98, 0;
	@%p12 bra 	$L__BB0_25;
	ld.global.u32 	%r98, [%rd5+12];
$L__BB0_25:
	st.shared.u32 	[%r86+12], %r98;
	add.s64 	%rd27, %rd34, 5;
	setp.ge.u64 	%p13, %rd27, %rd8;
	mov.b32 	%r99, 0;
	@%p13 bra 	$L__BB0_27;
	ld.global.u32 	%r99, [%rd5+16];
$L__BB0_27:
	st.shared.u32 	[%r86+16], %r99;
	add.s64 	%rd28, %rd34, 6;
	setp.ge.u64 	%p14, %rd28, %rd8;
	mov.b32 	%r100, 0;
	@%p14 bra 	$L__BB0_29;
	ld.global.u32 	%r100, [%rd5+20];
$L__BB0_29:
	st.shared.u32 	[%r86+20], %r100;
	add.s64 	%rd29, %rd34, 7;
	setp.ge.u64 	%p15, %rd29, %rd8;
	mov.b32 	%r101, 0;
	@%p15 bra 	$L__BB0_31;
	ld.global.u32 	%r101, [%rd5+24];
$L__BB0_31:
	st.shared.u32 	[%r86+24], %r101;
	add.s64 	%rd30, %rd34, 8;
	setp.ge.u64 	%p16, %rd30, %rd8;
	mov.b32 	%r102, 0;
	@%p16 bra 	$L__BB0_33;
	ld.global.u32 	%r102, [%rd5+28];
$L__BB0_33:
	st.shared.u32 	[%r86+28], %r102;
	add.s64 	%rd35, %rd35, 64;
	add.s64 	%rd34, %rd34, 16;
	add.s32 	%r86, %r86, 64;
	setp.ne.s64 	%p17, %rd35, 2048;
	@%p17 bra 	$L__BB0_1;
	bar.sync 	0;
	shl.b32 	%r56, %r2, 2;
	add.s32 	%r37, %r39, %r56;
	setp.gt.u32 	%p18, %r2, 255;
	@%p18 bra 	$L__BB0_36;
	ld.shared.u32 	%r58, [%r37+1024];
	ld.shared.u32 	%r59, [%r37];
	add.s32 	%r60, %r59, %r58;
	st.shared.u32 	[%r37], %r60;
$L__BB0_36:
	bar.sync 	0;
	setp.gt.u32 	%p19, %r2, 127;
	@%p19 bra 	$L__BB0_38;
	ld.shared.u32 	%r61, [%r37+512];
	ld.shared.u32 	%r62, [%r37];
	add.s32 	%r63, %r62, %r61;
	st.shared.u32 	[%r37], %r63;
$L__BB0_38:
	bar.sync 	0;
	setp.gt.u32 	%p20, %r2, 63;
	@%p20 bra 	$L__BB0_40;
	ld.shared.u32 	%r64, [%r37+256];
	ld.shared.u32 	%r65, [%r37];
	add.s32 	%r66, %r65, %r64;
	st.shared.u32 	[%r37], %r66;
$L__BB0_40:
	bar.sync 	0;
	setp.gt.u32 	%p21, %r2, 31;
	@%p21 bra 	$L__BB0_42;
	ld.shared.u32 	%r67, [%r37+128];
	ld.shared.u32 	%r68, [%r37];
	add.s32 	%r69, %r68, %r67;
	st.shared.u32 	[%r37], %r69;
$L__BB0_42:
	bar.sync 	0;
	setp.gt.u32 	%p22, %r2, 15;
	@%p22 bra 	$L__BB0_44;
	ld.shared.u32 	%r70, [%r37+64];
	ld.shared.u32 	%r71, [%r37];
	add.s32 	%r72, %r71, %r70;
	st.shared.u32 	[%r37], %r72;
$L__BB0_44:
	bar.sync 	0;
	setp.gt.u32 	%p23, %r2, 7;
	@%p23 bra 	$L__BB0_46;
	ld.shared.u32 	%r73, [%r37+32];
	ld.shared.u32 	%r74, [%r37];
	add.s32 	%r75, %r74, %r73;
	st.shared.u32 	[%r37], %r75;
$L__BB0_46:
	bar.sync 	0;
	setp.gt.u32 	%p24, %r2, 3;
	@%p24 bra 	$L__BB0_48;
	ld.shared.u32 	%r76, [%r37+16];
	ld.shared.u32 	%r77, [%r37];
	add.s32 	%r78, %r77, %r76;
	st.shared.u32 	[%r37], %r78;
$L__BB0_48:
	bar.sync 	0;
	setp.gt.u32 	%p25, %r2, 1;
	@%p25 bra 	$L__BB0_50;
	ld.shared.u32 	%r79, [%r37+8];
	ld.shared.u32 	%r80, [%r37];
	add.s32 	%r81, %r80, %r79;
	st.shared.u32 	[%r37], %r81;
$L__BB0_50:
	bar.sync 	0;
	setp.ne.s32 	%p26, %r2, 0;
	@%p26 bra 	$L__BB0_52;
	ld.shared.u32 	%r82, [_ZZ10sum_sharedPilS_E3buf+4];
	ld.shared.u32 	%r83, [%r37];
	add.s32 	%r84, %r83, %r82;
	st.shared.u32 	[%r37], %r84;
$L__BB0_52:
	setp.ne.s32 	%p27, %r2, 0;
	bar.sync 	0;
	@%p27 bra 	$L__BB0_54;
	ld.shared.u32 	%r85, [_ZZ10sum_sharedPilS_E3buf];
	cvta.to.global.u64 	%rd31, %rd9;
	mul.wide.u32 	%rd32, %r1, 4;
	add.s64 	%rd33, %rd31, %rd32;
	st.global.u32 	[%rd33], %r85;
$L__BB0_54:
	ret;

}
	// .globl	_Z14sum_block_shflPilS_
.visible .entry _Z14sum_block_shflPilS_(
	.param .u64 .ptr .align 1 _Z14sum_block_shflPilS__param_0,
	.param .u64 _Z14sum_block_shflPilS__param_1,
	.param .u64 .ptr .align 1 _Z14sum_block_shflPilS__param_2
)
{
	.reg .pred 	%p<12>;
	.reg .b32 	%r<25>;
	.reg .b64 	%rd<13>;

	ld.param.u64 	%rd2, [_Z14sum_block_shflPilS__param_0];
	ld.param.u64 	%rd4, [_Z14sum_block_shflPilS__param_1];
	ld.param.u64 	%rd3, [_Z14sum_block_shflPilS__param_2];
	mov.u32 	%r1, %ctaid.x;
	mul.wide.u32 	%rd5, %r1, 512;
	mov.u32 	%r2, %tid.x;
	cvt.u64.u32 	%rd6, %r2;
	add.s64 	%rd1, %rd5, %rd6;
	setp.ge.u64 	%p1, %rd1, %rd4;
	mov.b32 	%r24, 0;
	@%p1 bra 	$L__BB1_2;
	cvta.to.global.u64 	%rd7, %rd2;
	shl.b64 	%rd8, %rd1, 2;
	add.s64 	%rd9, %rd7, %rd8;
	ld.global.u32 	%r24, [%rd9];
$L__BB1_2:
	shfl.sync.down.b32	%r7|%p2, %r24, 256, 31, -1;
	add.s32 	%r8, %r7, %r24;
	shfl.sync.down.b32	%r9|%p3, %r8, 128, 31, -1;
	add.s32 	%r10, %r9, %r8;
	shfl.sync.down.b32	%r11|%p4, %r10, 64, 31, -1;
	add.s32 	%r12, %r11, %r10;
	shfl.sync.down.b32	%r13|%p5, %r12, 32, 31, -1;
	add.s32 	%r14, %r13, %r12;
	shfl.sync.down.b32	%r15|%p6, %r14, 16, 31, -1;
	add.s32 	%r16, %r15, %r14;
	shfl.sync.down.b32	%r17|%p7, %r16, 8, 31, -1;
	add.s32 	%r18, %r17, %r16;
	shfl.sync.down.b32	%r19|%p8, %r18, 4, 31, -1;
	add.s32 	%r20, %r19, %r18;
	shfl.sync.down.b32	%r21|%p9, %r20, 2, 31, -1;
	add.s32 	%r22, %r21, %r20;
	shfl.sync.down.b32	%r23|%p10, %r22, 1, 31, -1;
	add.s32 	%r5, %r23, %r22;
	setp.ne.s32 	%p11, %r2, 0;
	@%p11 bra 	$L__BB1_4;
	cvta.to.global.u64 	%rd10, %rd3;
	mul.wide.u32 	%rd11, %r1, 4;
	add.s64 	%rd12, %rd10, %rd11;
	st.global.u32 	[%rd12], %r5;
$L__BB1_4:
	ret;

}


// ===== COMPILED SASS (sm_100) =====

	.target	sm_100

	.elftype	@"ET_EXEC"


//--------------------- .note.nv.tkinfo           --------------------------
	.section	.note.nv.tkinfo,"",@"SHT_NOTE"
	.sectionflags	@"SHF_NOTE_NV_TKINFO"
	.tkinfo
        /*0018*/ 	.word	0x00000002
        /*0030*/ 	.string	""
        /*0030*/ 	.string	"ptxas"
        /*0030*/ 	.string	"Cuda compilation tools, release 13.0, V13.0.88"
        /*0030*/ 	.string	"Build cuda_13.0.r13.0/compiler.36424714_0"
        /*0030*/ 	.string	"-arch sm_100 -m 64 "



//--------------------- .note.nv.cuinfo           --------------------------
	.section	.note.nv.cuinfo,"",@"SHT_NOTE"
	.sectionflags	@"SHF_NOTE_NV_CUINFO"
        /*0018*/ 	.short	0x0002
        /*001a*/ 	.short	0x0064
        /*001c*/ 	.short	0x0082
	.zero		2


//--------------------- .nv.info                  --------------------------
	.section	.nv.info,"",@"SHT_CUDA_INFO"
	.align	4


	//----- nvinfo : EIATTR_REGCOUNT
	.align		4
        /*0000*/ 	.byte	0x04, 0x2f
        /*0002*/ 	.short	(.L_1 - .L_0)
	.align		4
.L_0:
        /*0004*/ 	.word	index@(_Z10sum_sharedPilS_)
        /*0008*/ 	.word	0x0000001c


	//----- nvinfo : EIATTR_FRAME_SIZE
	.align		4
.L_1:
        /*000c*/ 	.byte	0x04, 0x11
        /*000e*/ 	.short	(.L_3 - .L_2)
	.align		4
.L_2:
        /*0010*/ 	.word	index@(_Z10sum_sharedPilS_)
        /*0014*/ 	.word	0x00000000


	//----- nvinfo : EIATTR_REGCOUNT
	.align		4
.L_3:
        /*0018*/ 	.byte	0x04, 0x2f
        /*001a*/ 	.short	(.L_5 - .L_4)
	.align		4
.L_4:
        /*001c*/ 	.word	index@(_Z14sum_block_shflPilS_)
        /*0020*/ 	.word	0x00000010


	//----- nvinfo : EIATTR_FRAME_SIZE
	.align		4
.L_5:
        /*0024*/ 	.byte	0x04, 0x11
        /*0026*/ 	.short	(.L_7 - .L_6)
	.align		4
.L_6:
        /*0028*/ 	.word	index@(_Z14sum_block_shflPilS_)
        /*002c*/ 	.word	0x00000000


	//----- nvinfo : EIATTR_MIN_STACK_SIZE
	.align		4
.L_7:
        /*0030*/ 	.byte	0x04, 0x12
        /*0032*/ 	.short	(.L_9 - .L_8)
	.align		4
.L_8:
        /*0034*/ 	.word	index@(_Z14sum_block_shflPilS_)
        /*0038*/ 	.word	0x00000000


	//----- nvinfo : EIATTR_MIN_STACK_SIZE
	.align		4
.L_9:
        /*003c*/ 	.byte	0x04, 0x12
        /*003e*/ 	.short	(.L_11 - .L_10)
	.align		4
.L_10:
        /*0040*/ 	.word	index@(_Z10sum_sharedPilS_)
        /*0044*/ 	.word	0x00000000
.L_11:


//--------------------- .nv.compat                --------------------------
	.section	.nv.compat,"",@"SHT_CUDA_COMPAT_INFO"
	.align	4
        /*0000*/ 	.byte	0x02, 0x09, 0x00, 0x00, 0x02, 0x02, 0x01, 0x00, 0x02, 0x05, 0x05, 0x00, 0x03, 0x07, 0x01, 0x01
        /*0010*/ 	.byte	0x02, 0x03, 0x00, 0x00, 0x02, 0x06, 0x01, 0x00, 0x04, 0x0b, 0x08, 0x00, 0x09, 0x00, 0x00, 0x00
        /*0020*/ 	.byte	0x00, 0x00, 0x00, 0x00


//--------------------- .nv.info._Z14sum_block_shflPilS_ --------------------------
	.section	.nv.info._Z14sum_block_shflPilS_,"",@"SHT_CUDA_INFO"
	.sectionflags	@""
	.align	4


	//----- nvinfo : EIATTR_CUDA_API_VERSION
	.align		4
        /*0000*/ 	.byte	0x04, 0x37
        /*0002*/ 	.short	(.L_13 - .L_12)
.L_12:
        /*0004*/ 	.word	0x00000082


	//----- nvinfo : EIATTR_KPARAM_INFO
	.align		4
.L_13:
        /*0008*/ 	.byte	0x04, 0x17
        /*000a*/ 	.short	(.L_15 - .L_14)
.L_14:
        /*000c*/ 	.word	0x00000000
        /*0010*/ 	.short	0x0002
        /*0012*/ 	.short	0x0010
        /*0014*/ 	.byte	0x00, 0xf5, 0x21, 0x00


	//----- nvinfo : EIATTR_KPARAM_INFO
	.align		4
.L_15:
        /*0018*/ 	.byte	0x04, 0x17
        /*001a*/ 	.short	(.L_17 - .L_16)
.L_16:
        /*001c*/ 	.word	0x00000000
        /*0020*/ 	.short	0x0001
        /*0022*/ 	.short	0x0008
        /*0024*/ 	.byte	0x00, 0xf0, 0x21, 0x00


	//----- nvinfo : EIATTR_KPARAM_INFO
	.align		4
.L_17:
        /*0028*/ 	.byte	0x04, 0x17
        /*002a*/ 	.short	(.L_19 - .L_18)
.L_18:
        /*002c*/ 	.word	0x00000000
        /*0030*/ 	.short	0x0000
        /*0032*/ 	.short	0x0000
        /*0034*/ 	.byte	0x00, 0xf5, 0x21, 0x00


	//----- nvinfo : EIATTR_SPARSE_MMA_MASK
	.align		4
.L_19:
        /*0038*/ 	.byte	0x03, 0x50
        /*003a*/ 	.short	0x0000


	//----- nvinfo : EIATTR_MAXREG_COUNT
	.align		4
        /*003c*/ 	.byte	0x03, 0x1b
        /*003e*/ 	.short	0x00ff


	//----- nvinfo : EIATTR_MERCURY_ISA_VERSION
	.align		4
        /*0040*/ 	.byte	0x03, 0x5f
        /*0042*/ 	.short	0x0101


	//----- nvinfo : EIATTR_COOP_GROUP_MASK_REGIDS
	.align		4
        /*0044*/ 	.byte	0x04, 0x29
        /*0046*/ 	.short	(.L_21 - .L_20)


	//   ....[0]....
.L_20:
        /*0048*/ 	.word	0xffffffff


	//   ....[1]....
        /*004c*/ 	.word	0xffffffff


	//   ....[2]....
        /*0050*/ 	.word	0xffffffff


	//   ....[3]....
        /*0054*/ 	.word	0xffffffff


	//   ....[4]....
        /*0058*/ 	.word	0xffffffff


	//   ....[5]....
        /*005c*/ 	.word	0xffffffff


	//   ....[6]....
        /*0060*/ 	.word	0xffffffff


	//   ....[7]....
        /*0064*/ 	.word	0xffffffff


	//   ....[8]....
        /*0068*/ 	.word	0xffffffff


	//----- nvinfo : EIATTR_COOP_GROUP_INSTR_OFFSETS
	.align		4
.L_21:
        /*006c*/ 	.byte	0x04, 0x28
        /*006e*/ 	.short	(.L_23 - .L_22)


	//   ....[0]....
.L_22:
        /*0070*/ 	.word	0x00000130


	//   ....[1]....
        /*0074*/ 	.word	0x00000150


	//   ....[2]....
        /*0078*/ 	.word	0x00000170


	//   ....[3]....
        /*007c*/ 	.word	0x00000190


	//   ....[4]....
        /*0080*/ 	.word	0x000001b0


	//   ....[5]....
        /*0084*/ 	.word	0x000001d0


	//   ....[6]....
        /*0088*/ 	.word	0x000001f0


	//   ....[7]....
        /*008c*/ 	.word	0x00000210


	//   ....[8]....
        /*0090*/ 	.word	0x00000230


	//----- nvinfo : EIATTR_VRC_CTA_INIT_COUNT
	.align		4
.L_23:
        /*0094*/ 	.byte	0x02, 0x4a
	.zero		1
	.zero		1


	//----- nvinfo : EIATTR_EXIT_INSTR_OFFSETS
	.align		4
        /*0098*/ 	.byte	0x04, 0x1c
        /*009a*/ 	.short	(.L_25 - .L_24)


	//   ....[0]....
.L_24:
        /*009c*/ 	.word	0x00000240


	//   ....[1]....
        /*00a0*/ 	.word	0x00000290


	//----- nvinfo : EIATTR_CBANK_PARAM_SIZE
	.align		4
.L_25:
        /*00a4*/ 	.byte	0x03, 0x19
        /*00a6*/ 	.short	0x0018


	//----- nvinfo : EIATTR_PARAM_CBANK
	.align		4
        /*00a8*/ 	.byte	0x04, 0x0a
        /*00aa*/ 	.short	(.L_27 - .L_26)
	.align		4
.L_26:
        /*00ac*/ 	.word	index@(.nv.constant0._Z14sum_block_shflPilS_)
        /*00b0*/ 	.short	0x0380
        /*00b2*/ 	.short	0x0018


	//----- nvinfo : EIATTR_SW_WAR
	.align		4
.L_27:
        /*00b4*/ 	.byte	0x04, 0x36
        /*00b6*/ 	.short	(.L_29 - .L_28)
.L_28:
        /*00b8*/ 	.word	0x00000008
.L_29:


//--------------------- .nv.info._Z10sum_sharedPilS_ --------------------------
	.section	.nv.info._Z10sum_sharedPilS_,"",@"SHT_CUDA_INFO"
	.sectionflags	@""
	.align	4


	//----- nvinfo : EIATTR_CUDA_API_VERSION
	.align		4
        /*0000*/ 	.byte	0x04, 0x37
        /*0002*/ 	.short	(.L_31 - .L_30)
.L_30:
        /*0004*/ 	.word	0x00000082


	//----- nvinfo : EIATTR_KPARAM_INFO
	.align		4
.L_31:
        /*0008*/ 	.byte	0x04, 0x17
        /*000a*/ 	.short	(.L_33 - .L_32)
.L_32:
        /*000c*/ 	.word	0x00000000
        /*0010*/ 	.short	0x0002
        /*0012*/ 	.short	0x0010
        /*0014*/ 	.byte	0x00, 0xf5, 0x21, 0x00


	//----- nvinfo : EIATTR_KPARAM_INFO
	.align		4
.L_33:
        /*0018*/ 	.byte	0x04, 0x17
        /*001a*/ 	.short	(.L_35 - .L_34)
.L_34:
        /*001c*/ 	.word	0x00000000
        /*0020*/ 	.short	0x0001
        /*0022*/ 	.short	0x0008
        /*0024*/ 	.byte	0x00, 0xf0, 0x21, 0x00


	//----- nvinfo : EIATTR_KPARAM_INFO
	.align		4
.L_35:
        /*0028*/ 	.byte	0x04, 0x17
        /*002a*/ 	.short	(.L_37 - .L_36)
.L_36:
        /*002c*/ 	.word	0x00000000
        /*0030*/ 	.short	0x0000
        /*0032*/ 	.short	0x0000
        /*0034*/ 	.byte	0x00, 0xf5, 0x21, 0x00


	//----- nvinfo : EIATTR_SPARSE_MMA_MASK
	.align		4
.L_37:
        /*0038*/ 	.byte	0x03, 0x50
        /*003a*/ 	.short	0x0000


	//----- nvinfo : EIATTR_MAXREG_COUNT
	.align		4
        /*003c*/ 	.byte	0x03, 0x1b
        /*003e*/ 	.short	0x00ff


	//----- nvinfo : EIATTR_NUM_BARRIERS
	.align		4
        /*0040*/ 	.byte	0x02, 0x4c
        /*0042*/ 	.byte	0x01
	.zero		1


	//----- nvinfo : EIATTR_MERCURY_ISA_VERSION
	.align		4
        /*0044*/ 	.byte	0x03, 0x5f
        /*0046*/ 	.short	0x0101


	//----- nvinfo : EIATTR_VRC_CTA_INIT_COUNT
	.align		4
        /*0048*/ 	.byte	0x02, 0x4a
	.zero		1
	.zero		1


	//----- nvinfo : EIATTR_EXIT_INSTR_OFFSETS
	.align		4
        /*004c*/ 	.byte	0x04, 0x1c
        /*004e*/ 	.short	(.L_39 - .L_38)


	//   ....[0]....
.L_38:
        /*0050*/ 	.word	0x00000bc0


	//   ....[1]....
        /*0054*/ 	.word	0x00000c40


	//----- nvinfo : EIATTR_CBANK_PARAM_SIZE
	.align		4
.L_39:
        /*0058*/ 	.byte	0x03, 0x19
        /*005a*/ 	.short	0x0018


	//----- nvinfo : EIATTR_PARAM_CBANK
	.align		4
        /*005c*/ 	.byte	0x04, 0x0a
        /*005e*/ 	.short	(.L_41 - .L_40)
	.align		4
.L_40:
        /*0060*/ 	.word	index@(.nv.constant0._Z10sum_sharedPilS_)
        /*0064*/ 	.short	0x0380
        /*0066*/ 	.short	0x0018


	//----- nvinfo : EIATTR_SW_WAR
	.align		4
.L_41:
        /*0068*/ 	.byte	0x04, 0x36
        /*006a*/ 	.short	(.L_43 - .L_42)
.L_42:
        /*006c*/ 	.word	0x00000008
.L_43:


//--------------------- .nv.callgraph             --------------------------
	.section	.nv.callgraph,"",@"SHT_CUDA_CALLGRAPH"
	.align	4
	.sectionentsize	8
	.align		4
        /*0000*/ 	.word	0x00000000
	.align		4
        /*0004*/ 	.word	0xffffffff
	.align		4
        /*0008*/ 	.word	0x00000000
	.align		4
        /*000c*/ 	.word	0xfffffffe
	.align		4
        /*0010*/ 	.word	0x00000000
	.align		4
        /*0014*/ 	.word	0xfffffffd
	.align		4
        /*0018*/ 	.word	0x00000000
	.align		4
        /*001c*/ 	.word	0xfffffffc


//--------------------- .text._Z14sum_block_shflPilS_ --------------------------
	.section	.text._Z14sum_block_shflPilS_,"ax",@progbits
	.align	128
        .global         _Z14sum_block_shflPilS_
        .type           _Z14sum_block_shflPilS_,@function
        .size           _Z14sum_block_shflPilS_,(.L_x_3 - _Z14sum_block_shflPilS_)
        .other          _Z14sum_block_shflPilS_,@"STO_CUDA_ENTRY STV_DEFAULT"
_Z14sum_block_shflPilS_:
.text._Z14sum_block_shflPilS_:
[----:B------:R-:W-:Y:S01]  /*0000*/  LDC R1, c[0x0][0x37c] ;  /* 0x0000df00ff017b82 */ /* 0x000fe20000000800 */
[----:B------:R-:W0:Y:S01]  /*0010*/  S2R R5, SR_CTAID.X ;  /* 0x0000000000057919 */ /* 0x000e220000002500 */
[----:B------:R-:W1:Y:S01]  /*0020*/  LDCU.64 UR4, c[0x0][0x388] ;  /* 0x00007100ff0477ac */ /* 0x000e620008000a00 */
[----:B------:R-:W-:Y:S01]  /*0030*/  IMAD.MOV.U32 R3, RZ, RZ, RZ ;  /* 0x000000ffff037224 */ /* 0x000fe200078e00ff */
[----:B------:R-:W0:Y:S01]  /*0040*/  S2R R2, SR_TID.X ;  /* 0x0000000000027919 */ /* 0x000e220000002100 */
[----:B------:R-:W-:Y:S02]  /*0050*/  IMAD.MOV.U32 R0, RZ, RZ, RZ ;  /* 0x000000ffff007224 */ /* 0x000fe400078e00ff */
[----:B0-----:R-:W-:-:S03]  /*0060*/  IMAD.WIDE.U32 R6, R5, 0x200, R2 ;  /* 0x0000020005067825 */ /* 0x001fc600078e0002 */
[----:B-1----:R-:W-:-:S04]  /*0070*/  ISETP.GE.U32.AND P0, PT, R6, UR4, PT ;  /* 0x0000000406007c0c */ /* 0x002fc8000bf06070 */
[----:B------:R-:W-:Y:S01]  /*0080*/  ISETP.GE.U32.AND.EX P0, PT, R7, UR5, PT, P0 ;  /* 0x0000000507007c0c */ /* 0x000fe2000bf06100 */
[----:B------:R-:W0:-:S12]  /*0090*/  LDCU.64 UR4, c[0x0][0x358] ;  /* 0x00006b00ff0477ac */ /* 0x000e180008000a00 */
[----:B------:R-:W1:Y:S02]  /*00a0*/  @!P0 LDC.64 R8, c[0x0][0x380] ;  /* 0x0000e000ff088b82 */ /* 0x000e640000000a00 */
[----:B-1----:R-:W-:-:S04]  /*00b0*/  @!P0 LEA R8, P1, R6, R8, 0x2 ;  /* 0x0000000806088211 */ /* 0x002fc800078210ff */
[----:B------:R-:W-:-:S05]  /*00c0*/  @!P0 LEA.HI.X R9, R6, R9, R7, 0x2, P1 ;  /* 0x0000000906098211 */ /* 0x000fca00008f1407 */
[----:B0-----:R-:W2:Y:S01]  /*00d0*/  @!P0 LDG.E R0, desc[UR4][R8.64] ;  /* 0x0000000408008981 */ /* 0x001ea2000c1e1900 */
[----:B------:R-:W-:Y:S02]  /*00e0*/  HFMA2 R11, -RZ, RZ, 0, 1.52587890625e-05 ;  /* 0x00000100ff0b7431 */ /* 0x000fe400000001ff */
[----:B------:R-:W-:Y:S01]  /*00f0*/  IMAD.MOV.U32 R10, RZ, RZ, 0x80 ;  /* 0x00000080ff0a7424 */ /* 0x000fe200078e00ff */
[----:B------:R-:W-:Y:S01]  /*0100*/  ISETP.NE.AND P0, PT, R2, RZ, PT ;  /* 0x000000ff0200720c */ /* 0x000fe20003f05270 */
[----:B------:R-:W-:Y:S02]  /*0110*/  IMAD.MOV.U32 R13, RZ, RZ, 0x40 ;  /* 0x00000040ff0d7424 */ /* 0x000fe400078e00ff */
[----:B------:R-:W-:Y:S01]  /*0120*/  IMAD.MOV.U32 R12, RZ, RZ, 0x20 ;  /* 0x00000020ff0c7424 */ /* 0x000fe200078e00ff */
[----:B--2---:R-:W0:Y:S02]  /*0130*/  SHFL.DOWN PT, R3, R0, R11, 0x1f ;  /* 0x08001f0b00037589 */ /* 0x004e2400000e0000 */
[----:B0-----:R-:W-:-:S05]  /*0140*/  IADD3 R3, PT, PT, R3, R0, RZ ;  /* 0x0000000003037210 */ /* 0x001fca0007ffe0ff */
[----:B------:R-:W0:Y:S02]  /*0150*/  SHFL.DOWN PT, R4, R3, R10, 0x1f ;  /* 0x08001f0a03047589 */ /* 0x000e2400000e0000 */
[----:B0-----:R-:W-:-:S05]  /*0160*/  IADD3 R4, PT, PT, R3, R4, RZ ;  /* 0x0000000403047210 */ /* 0x001fca0007ffe0ff */
[----:B------:R-:W0:Y:S02]  /*0170*/  SHFL.DOWN PT, R7, R4, R13, 0x1f ;  /* 0x08001f0d04077589 */ /* 0x000e2400000e0000 */
[----:B0-----:R-:W-:-:S05]  /*0180*/  IADD3 R7, PT, PT, R4, R7, RZ ;  /* 0x0000000704077210 */ /* 0x001fca0007ffe0ff */
[----:B------:R-:W0:Y:S02]  /*0190*/  SHFL.DOWN PT, R6, R7, R12, 0x1f ;  /* 0x08001f0c07067589 */ /* 0x000e2400000e0000 */
[----:B0-----:R-:W-:-:S05]  /*01a0*/  IMAD.IADD R6, R7, 0x1, R6 ;  /* 0x0000000107067824 */ /* 0x001fca00078e0206 */
[----:B------:R-:W0:Y:S02]  /*01b0*/  SHFL.DOWN PT, R9, R6, 0x10, 0x1f ;  /* 0x0a001f0006097f89 */ /* 0x000e2400000e0000 */
[----:B0-----:R-:W-:-:S05]  /*01c0*/  IADD3 R9, PT, PT, R6, R9, RZ ;  /* 0x0000000906097210 */ /* 0x001fca0007ffe0ff */
[----:B------:R-:W0:Y:S02]  /*01d0*/  SHFL.DOWN PT, R0, R9, 0x8, 0x1f ;  /* 0x09001f0009007f89 */ /* 0x000e2400000e0000 */
[----:B0-----:R-:W-:-:S05]  /*01e0*/  IMAD.IADD R0, R9, 0x1, R0 ;  /* 0x0000000109007824 */ /* 0x001fca00078e0200 */
[----:B------:R-:W0:Y:S02]  /*01f0*/  SHFL.DOWN PT, R3, R0, 0x4, 0x1f ;  /* 0x08801f0000037f89 */ /* 0x000e2400000e0000 */
[----:B0-----:R-:W-:-:S05]  /*0200*/  IADD3 R3, PT, PT, R0, R3, RZ ;  /* 0x0000000300037210 */ /* 0x001fca0007ffe0ff */
[----:B------:R-:W0:Y:S02]  /*0210*/  SHFL.DOWN PT, R4, R3, 0x2, 0x1f ;  /* 0x08401f0003047f89 */ /* 0x000e2400000e0000 */
[----:B0-----:R-:W-:-:S05]  /*0220*/  IMAD.IADD R4, R3, 0x1, R4 ;  /* 0x0000000103047824 */ /* 0x001fca00078e0204 */
[----:B------:R0:W1:Y:S01]  /*0230*/  SHFL.DOWN PT, R7, R4, 0x1, 0x1f ;  /* 0x08201f0004077f89 */ /* 0x00006200000e0000 */
[----:B------:R-:W-:Y:S05]  /*0240*/  @P0 EXIT ;  /* 0x000000000000094d */ /* 0x000fea0003800000 */
[----:B------:R-:W2:Y:S01]  /*0250*/  LDC.64 R2, c[0x0][0x390] ;  /* 0x0000e400ff027b82 */ /* 0x000ea20000000a00 */
[----:B-1----:R-:W-:Y:S01]  /*0260*/  IADD3 R7, PT, PT, R4, R7, RZ ;  /* 0x0000000704077210 */ /* 0x002fe20007ffe0ff */
[----:B--2---:R-:W-:-:S05]  /*0270*/  IMAD.WIDE.U32 R2, R5, 0x4, R2 ;  /* 0x0000000405027825 */ /* 0x004fca00078e0002 */
[----:B------:R-:W-:Y:S01]  /*0280*/  STG.E desc[UR4][R2.64], R7 ;  /* 0x0000000702007986 */ /* 0x000fe2000c101904 */
[----:B------:R-:W-:Y:S05]  /*0290*/  EXIT ;  /* 0x000000000000794d */ /* 0x000fea0003800000 */
.L_x_0:
[----:B------:R-:W-:-:S00]  /*02a0*/  BRA `(.L_x_0) ;  /* 0xfffffffc00fc7947 */ /* 0x000fc0000383ffff */
[----:B------:R-:W-:-:S00]  /*02b0*/  NOP ;  /* 0x0000000000007918 */ /* 0x000fc00000000000 */
        /* <DEDUP_REMOVED lines=12> */
.L_x_3:


//--------------------- .text._Z10sum_sharedPilS_ --------------------------
	.section	.text._Z10sum_sharedPilS_,"ax",@progbits
	.align	128
        .global         _Z10sum_sharedPilS_
        .type           _Z10sum_sharedPilS_,@function
        .size           _Z10sum_sharedPilS_,(.L_x_4 - _Z10sum_sharedPilS_)
        .other          _Z10sum_sharedPilS_,@"STO_CUDA_ENTRY STV_DEFAULT"
_Z10sum_sharedPilS_:
.text._Z10sum_sharedPilS_:
[----:B------:R-:W-:Y:S01]  /*0000*/  LDC R1, c[0x0][0x37c] ;  /* 0x0000df00ff017b82 */ /* 0x000fe20000000800 */
[----:B------:R-:W0:Y:S07]  /*0010*/  S2R R0, SR_CTAID.X ;  /* 0x0000000000007919 */ /* 0x000e2e0000002500 */
[----:B------:R-:W1:Y:S01]  /*0020*/  S2UR UR6, SR_CgaCtaId ;  /* 0x00000000000679c3 */ /* 0x000e620000008800 */
[----:B------:R-:W-:Y:S01]  /*0030*/  UMOV UR4, 0x400 ;  /* 0x0000040000047882 */ /* 0x000fe20000000000 */
[----:B------:R-:W2:Y:S01]  /*0040*/  LDCU.64 UR8, c[0x0][0x358] ;  /* 0x00006b00ff0877ac */ /* 0x000ea20008000a00 */
[----:B------:R-:W3:Y:S01]  /*0050*/  S2R R23, SR_TID.X ;  /* 0x0000000000177919 */ /* 0x000ee20000002100 */
[----:B------:R-:W4:Y:S04]  /*0060*/  LDCU.64 UR10, c[0x0][0x388] ;  /* 0x00007100ff0a77ac */ /* 0x000f280008000a00 */
[----:B------:R-:W5:Y:S01]  /*0070*/  LDC.64 R2, c[0x0][0x380] ;  /* 0x0000e000ff027b82 */ /* 0x000f620000000a00 */
[----:B------:R-:W-:Y:S01]  /*0080*/  UMOV UR5, URZ ;  /* 0x000000ff00057c82 */ /* 0x000fe20008000000 */
[----:B-1----:R-:W-:-:S03]  /*0090*/  ULEA UR6, UR6, UR4, 0x18 ;  /* 0x0000000406067291 */ /* 0x002fc6000f8ec0ff */
[----:B------:R-:W-:Y:S01]  /*00a0*/  UMOV UR4, URZ ;  /* 0x000000ff00047c82 */ /* 0x000fe20008000000 */
[----:B------:R-:W-:Y:S01]  /*00b0*/  UIADD3 UR7, UPT, UPT, UR6, 0x20, URZ ;  /* 0x0000002006077890 */ /* 0x000fe2000fffe0ff */
[----:B0-----:R-:W-:-:S04]  /*00c0*/  IMAD.WIDE.U32 R6, R0, 0x200, RZ ;  /* 0x0000020000067825 */ /* 0x001fc800078e00ff */
[----:B-----5:R-:W-:Y:S01]  /*00d0*/  IMAD.WIDE.U32 R2, R0, 0x800, R2 ;  /* 0x0000080000027825 */ /* 0x020fe200078e0002 */
[----:B--234-:R-:W-:-:S07]  /*00e0*/  LOP3.LUT R6, R6, 0x7, RZ, 0xfc, !PT ;  /* 0x0000000706067812 */ /* 0x01cfce00078efcff */
.L_x_1:
[C---:B0-----:R-:W-:Y:S02]  /*00f0*/  IADD3 R8, P1, PT, R6.reuse, -0x7, RZ ;  /* 0xfffffff906087810 */ /* 0x041fe40007f3e0ff */
[----:B------:R-:W-:Y:S02]  /*0100*/  CS2R R10, SRZ ;  /* 0x00000000000a7805 */ /* 0x000fe4000001ff00 */
[----:B------:R-:W-:Y:S01]  /*0110*/  IADD3 R5, P0, PT, R6, -0x6, RZ ;  /* 0xfffffffa06057810 */ /* 0x000fe20007f1e0ff */
[----:B------:R-:W-:Y:S01]  /*0120*/  IMAD.MOV.U32 R24, RZ, RZ, RZ ;  /* 0x000000ffff187224 */ /* 0x000fe200078e00ff */
[----:B------:R-:W-:Y:S02]  /*0130*/  ISETP.GE.U32.AND P4, PT, R8, UR10, PT ;  /* 0x0000000a08007c0c */ /* 0x000fe4000bf86070 */
[----:B------:R-:W-:Y:S02]  /*0140*/  IADD3.X R8, PT, PT, R7, -0x1, RZ, P1, !PT ;  /* 0xffffffff07087810 */ /* 0x000fe40000ffe4ff */
[----:B------:R-:W-:-:S02]  /*0150*/  IADD3 R4, P2, PT, R6, -0x5, RZ ;  /* 0xfffffffb06047810 */ /* 0x000fc40007f5e0ff */
[----:B------:R-:W-:Y:S02]  /*0160*/  ISETP.GE.U32.AND.EX P4, PT, R8, UR11, PT, P4 ;  /* 0x0000000b08007c0c */ /* 0x000fe4000bf86140 */
[----:B------:R-:W-:Y:S02]  /*0170*/  ISETP.GE.U32.AND P6, PT, R5, UR10, PT ;  /* 0x0000000a05007c0c */ /* 0x000fe4000bfc6070 */
[----:B------:R-:W-:Y:S02]  /*0180*/  IADD3.X R8, PT, PT, R7, -0x1, RZ, P0, !PT ;  /* 0xffffffff07087810 */ /* 0x000fe400007fe4ff */
[----:B------:R-:W-:Y:S02]  /*0190*/  ISETP.GE.U32.AND P1, PT, R4, UR10, PT ;  /* 0x0000000a04007c0c */ /* 0x000fe4000bf26070 */
[----:B------:R-:W-:Y:S02]  /*01a0*/  IADD3 R4, P5, PT, R6, -0x4, RZ ;  /* 0xfffffffc06047810 */ /* 0x000fe40007fbe0ff */
[----:B------:R-:W-:-:S02]  /*01b0*/  ISETP.GE.U32.AND.EX P6, PT, R8, UR11, PT, P6 ;  /* 0x0000000b08007c0c */ /* 0x000fc4000bfc6160 */
[----:B------:R-:W-:Y:S02]  /*01c0*/  IADD3.X R5, PT, PT, R7, -0x1, RZ, P2, !PT ;  /* 0xffffffff07057810 */ /* 0x000fe400017fe4ff */
[----:B------:R-:W-:Y:S02]  /*01d0*/  ISETP.GE.U32.AND P0, PT, R4, UR10, PT ;  /* 0x0000000a04007c0c */ /* 0x000fe4000bf06070 */
[----:B------:R-:W-:Y:S02]  /*01e0*/  IADD3 R4, P2, PT, R2, UR4, RZ ;  /* 0x0000000402047c10 */ /* 0x000fe4000ff5e0ff */
[----:B------:R-:W-:Y:S02]  /*01f0*/  ISETP.GE.U32.AND.EX P1, PT, R5, UR11, PT, P1 ;  /* 0x0000000b05007c0c */ /* 0x000fe4000bf26110 */
[----:B------:R-:W-:Y:S02]  /*0200*/  IADD3.X R12, PT, PT, R7, -0x1, RZ, P5, !PT ;  /* 0xffffffff070c7810 */ /* 0x000fe40002ffe4ff */
[----:B------:R-:W-:-:S02]  /*0210*/  IADD3.X R5, PT, PT, R3, UR5, RZ, P2, !PT ;  /* 0x0000000503057c10 */ /* 0x000fc400097fe4ff */
[----:B------:R-:W-:Y:S02]  /*0220*/  IADD3 R9, P3, PT, R6, -0x3, RZ ;  /* 0xfffffffd06097810 */ /* 0x000fe40007f7e0ff */
[----:B------:R-:W-:Y:S01]  /*0230*/  ISETP.GE.U32.AND.EX P0, PT, R12, UR11, PT, P0 ;  /* 0x0000000b0c007c0c */ /* 0x000fe2000bf06100 */
[----:B------:R-:W2:Y:S01]  /*0240*/  @!P6 LDG.E R10, desc[UR8][R4.64+0x4] ;  /* 0x00000408040ae981 */ /* 0x000ea2000c1e1900 */
[----:B------:R-:W-:Y:S02]  /*0250*/  ISETP.GE.U32.AND P5, PT, R9, UR10, PT ;  /* 0x0000000a09007c0c */ /* 0x000fe4000bfa6070 */
[C---:B------:R-:W-:Y:S01]  /*0260*/  IADD3 R8, P2, PT, R6.reuse, -0x2, RZ ;  /* 0xfffffffe06087810 */ /* 0x040fe20007f5e0ff */
[----:B------:R-:W3:Y:S01]  /*0270*/  @!P4 LDG.E R24, desc[UR8][R4.64] ;  /* 0x000000080418c981 */ /* 0x000ee2000c1e1900 */
[----:B------:R-:W-:Y:S01]  /*0280*/  IADD3 R9, P6, PT, R6, -0x1, RZ ;  /* 0xffffffff06097810 */ /* 0x000fe20007fde0ff */
[----:B------:R-:W-:Y:S01]  /*0290*/  IMAD.MOV.U32 R12, RZ, RZ, RZ ;  /* 0x000000ffff0c7224 */ /* 0x000fe200078e00ff */
[----:B------:R-:W-:Y:S01]  /*02a0*/  IADD3.X R13, PT, PT, R7, -0x1, RZ, P3, !PT ;  /* 0xffffffff070d7810 */ /* 0x000fe20001ffe4ff */
[----:B------:R-:W4:Y:S01]  /*02b0*/  @!P1 LDG.E R11, desc[UR8][R4.64+0x8] ;  /* 0x00000808040b9981 */ /* 0x000f22000c1e1900 */
[----:B------:R-:W-:-:S02]  /*02c0*/  ISETP.GE.U32.AND P4, PT, R8, UR10, PT ;  /* 0x0000000a08007c0c */ /* 0x000fc4000bf86070 */
[----:B------:R-:W-:Y:S01]  /*02d0*/  ISETP.GE.U32.AND P3, PT, R9, UR10, PT ;  /* 0x0000000a09007c0c */ /* 0x000fe2000bf66070 */
[----:B------:R-:W5:Y:S01]  /*02e0*/  @!P0 LDG.E R12, desc[UR8][R4.64+0xc] ;  /* 0x00000c08040c8981 */ /* 0x000f62000c1e1900 */
[----:B------:R-:W-:Y:S02]  /*02f0*/  IADD3 R8, P1, PT, R6, 0x1, RZ ;  /* 0x0000000106087810 */ /* 0x000fe40007f3e0ff */
[----:B------:R-:W-:Y:S02]  /*0300*/  IADD3.X R9, PT, PT, R7, -0x1, RZ, P2, !PT ;  /* 0xffffffff07097810 */ /* 0x000fe400017fe4ff */
[----:B------:R-:W-:Y:S02]  /*0310*/  ISETP.GE.U32.AND.EX P5, PT, R13, UR11, PT, P5 ;  /* 0x0000000b0d007c0c */ /* 0x000fe4000bfa6150 */
[----:B------:R-:W-:Y:S01]  /*0320*/  ISETP.GE.U32.AND.EX P4, PT, R9, UR11, PT, P4 ;  /* 0x0000000b09007c0c */ /* 0x000fe2000bf86140 */
[----:B------:R-:W-:Y:S01]  /*0330*/  IMAD.X R9, RZ, RZ, R7, P1 ;  /* 0x000000ffff097224 */ /* 0x000fe200008e0607 */
[----:B------:R-:W-:-:S02]  /*0340*/  IADD3.X R13, PT, PT, R7, -0x1, RZ, P6, !PT ;  /* 0xffffffff070d7810 */ /* 0x000fc400037fe4ff */
[----:B------:R-:W-:Y:S02]  /*0350*/  ISETP.GE.U32.AND P2, PT, R8, UR10, PT ;  /* 0x0000000a08007c0c */ /* 0x000fe4000bf46070 */
[C---:B------:R-:W-:Y:S02]  /*0360*/  ISETP.GE.U32.AND P0, PT, R6.reuse, UR10, PT ;  /* 0x0000000a06007c0c */ /* 0x040fe4000bf06070 */
[----:B------:R-:W-:Y:S02]  /*0370*/  ISETP.GE.U32.AND.EX P3, PT, R13, UR11, PT, P3 ;  /* 0x0000000b0d007c0c */ /* 0x000fe4000bf66130 */
[----:B------:R-:W-:Y:S02]  /*0380*/  ISETP.GE.U32.AND.EX P0, PT, R7, UR11, PT, P0 ;  /* 0x0000000b07007c0c */ /* 0x000fe4000bf06100 */
[----:B------:R-:W-:Y:S01]  /*0390*/  ISETP.GE.U32.AND.EX P2, PT, R9, UR11, PT, P2 ;  /* 0x0000000b09007c0c */ /* 0x000fe2000bf46120 */
[----:B------:R-:W-:Y:S01]  /*03a0*/  IMAD.MOV.U32 R13, RZ, RZ, RZ ;  /* 0x000000ffff0d7224 */ /* 0x000fe200078e00ff */
[----:B------:R-:W-:-:S02]  /*03b0*/  IADD3 R8, P6, PT, R6, 0x2, RZ ;  /* 0x0000000206087810 */ /* 0x000fc40007fde0ff */
[----:B------:R-:W-:Y:S02]  /*03c0*/  CS2R R14, SRZ ;  /* 0x00000000000e7805 */ /* 0x000fe4000001ff00 */
[----:B------:R-:W-:Y:S02]  /*03d0*/  ISETP.GE.U32.AND P1, PT, R8, UR10, PT ;  /* 0x0000000a08007c0c */ /* 0x000fe4000bf26070 */
[----:B------:R-:W-:Y:S01]  /*03e0*/  CS2R R8, SRZ ;  /* 0x0000000000087805 */ /* 0x000fe2000001ff00 */
[----:B------:R-:W5:Y:S01]  /*03f0*/  @!P5 LDG.E R13, desc[UR8][R4.64+0x10] ;  /* 0x00001008040dd981 */ /* 0x000f62000c1e1900 */
[----:B------:R-:W-:-:S03]  /*0400*/  IADD3 R17, P5, PT, R6, 0x3, RZ ;  /* 0x0000000306117810 */ /* 0x000fc60007fbe0ff */
[----:B------:R-:W5:Y:S01]  /*0410*/  @!P4 LDG.E R14, desc[UR8][R4.64+0x14] ;  /* 0x00001408040ec981 */ /* 0x000f62000c1e1900 */
[----:B------:R-:W-:Y:S01]  /*0420*/  IADD3 R16, P4, PT, R6, 0x4, RZ ;  /* 0x0000000406107810 */ /* 0x000fe20007f9e0ff */
[----:B------:R-:W-:Y:S02]  /*0430*/  IMAD.X R21, RZ, RZ, R7, P6 ;  /* 0x000000ffff157224 */ /* 0x000fe400030e0607 */
[----:B------:R-:W5:Y:S01]  /*0440*/  @!P3 LDG.E R9, desc[UR8][R4.64+0x18] ;  /* 0x000018080409b981 */ /* 0x000f62000c1e1900 */
[----:B------:R-:W-:-:S03]  /*0450*/  ISETP.GE.U32.AND P3, PT, R17, UR10, PT ;  /* 0x0000000a11007c0c */ /* 0x000fc6000bf66070 */
[----:B------:R-:W5:Y:S01]  /*0460*/  @!P0 LDG.E R8, desc[UR8][R4.64+0x1c] ;  /* 0x00001c0804088981 */ /* 0x000f62000c1e1900 */
[----:B------:R-:W-:-:S03]  /*0470*/  ISETP.GE.U32.AND P0, PT, R16, UR10, PT ;  /* 0x0000000a10007c0c */ /* 0x000fc6000bf06070 */
[----:B------:R-:W5:Y:S01]  /*0480*/  @!P2 LDG.E R15, desc[UR8][R4.64+0x20] ;  /* 0x00002008040fa981 */ /* 0x000f62000c1e1900 */
[C---:B------:R-:W-:Y:S02]  /*0490*/  IADD3 R17, P2, PT, R6.reuse, 0x5, RZ ;  /* 0x0000000506117810 */ /* 0x040fe40007f5e0ff */
[----:B------:R-:W-:Y:S01]  /*04a0*/  IADD3 R16, P6, PT, R6, 0x6, RZ ;  /* 0x0000000606107810 */ /* 0x000fe20007fde0ff */
[--C-:B------:R-:W-:Y:S02]  /*04b0*/  IMAD.X R19, RZ, RZ, R7.reuse, P4 ;  /* 0x000000ffff137224 */ /* 0x100fe400020e0607 */
[--C-:B------:R-:W-:Y:S01]  /*04c0*/  IMAD.X R20, RZ, RZ, R7.reuse, P5 ;  /* 0x000000ffff147224 */ /* 0x100fe200028e0607 */
[----:B------:R-:W-:Y:S01]  /*04d0*/  ISETP.GE.U32.AND P4, PT, R16, UR10, PT ;  /* 0x0000000a10007c0c */ /* 0x000fe2000bf86070 */
[--C-:B------:R-:W-:Y:S01]  /*04e0*/  IMAD.X R18, RZ, RZ, R7.reuse, P2 ;  /* 0x000000ffff127224 */ /* 0x100fe200010e0607 */
[----:B------:R-:W-:Y:S01]  /*04f0*/  ISETP.GE.U32.AND P5, PT, R17, UR10, PT ;  /* 0x0000000a11007c0c */ /* 0x000fe2000bfa6070 */
[----:B------:R-:W-:Y:S01]  /*0500*/  IMAD.X R17, RZ, RZ, R7, P6 ;  /* 0x000000ffff117224 */ /* 0x000fe200030e0607 */
[----:B------:R-:W-:-:S02]  /*0510*/  IADD3 R16, P2, PT, R6, 0x7, RZ ;  /* 0x0000000706107810 */ /* 0x000fc40007f5e0ff */
[----:B------:R-:W-:-:S03]  /*0520*/  IADD3 R22, P6, PT, R6, 0x8, RZ ;  /* 0x0000000806167810 */ /* 0x000fc60007fde0ff */
[--C-:B------:R-:W-:Y:S01]  /*0530*/  IMAD.X R25, RZ, RZ, R7.reuse, P2 ;  /* 0x000000ffff197224 */ /* 0x100fe200010e0607 */
[----:B------:R-:W-:Y:S01]  /*0540*/  ISETP.GE.U32.AND P2, PT, R16, UR10, PT ;  /* 0x0000000a10007c0c */ /* 0x000fe2000bf46070 */
[----:B------:R-:W-:Y:S01]  /*0550*/  IMAD.X R16, RZ, RZ, R7, P6 ;  /* 0x000000ffff107224 */ /* 0x000fe200030e0607 */
[----:B------:R-:W-:Y:S02]  /*0560*/  ISETP.GE.U32.AND P6, PT, R22, UR10, PT ;  /* 0x0000000a16007c0c */ /* 0x000fe4000bfc6070 */
[----:B------:R-:W-:Y:S02]  /*0570*/  ISETP.GE.U32.AND.EX P1, PT, R21, UR11, PT, P1 ;  /* 0x0000000b15007c0c */ /* 0x000fe4000bf26110 */
[----:B------:R-:W-:Y:S02]  /*0580*/  ISETP.GE.U32.AND.EX P3, PT, R20, UR11, PT, P3 ;  /* 0x0000000b14007c0c */ /* 0x000fe4000bf66130 */
[----:B------:R-:W-:Y:S02]  /*0590*/  ISETP.GE.U32.AND.EX P0, PT, R19, UR11, PT, P0 ;  /* 0x0000000b13007c0c */ /* 0x000fe4000bf06100 */
[----:B------:R-:W-:-:S02]  /*05a0*/  ISETP.GE.U32.AND.EX P5, PT, R18, UR11, PT, P5 ;  /* 0x0000000b12007c0c */ /* 0x000fc4000bfa6150 */
[----:B------:R-:W-:Y:S02]  /*05b0*/  ISETP.GE.U32.AND.EX P4, PT, R17, UR11, PT, P4 ;  /* 0x0000000b11007c0c */ /* 0x000fe4000bf86140 */
[----:B------:R-:W-:Y:S02]  /*05c0*/  ISETP.GE.U32.AND.EX P2, PT, R25, UR11, PT, P2 ;  /* 0x0000000b19007c0c */ /* 0x000fe4000bf46120 */
[----:B------:R-:W-:Y:S02]  /*05d0*/  ISETP.GE.U32.AND.EX P6, PT, R16, UR11, PT, P6 ;  /* 0x0000000b10007c0c */ /* 0x000fe4000bfc6160 */
[----:B------:R-:W-:Y:S02]  /*05e0*/  CS2R R16, SRZ ;  /* 0x0000000000107805 */ /* 0x000fe4000001ff00 */
[----:B------:R-:W-:Y:S02]  /*05f0*/  CS2R R18, SRZ ;  /* 0x0000000000127805 */ /* 0x000fe4000001ff00 */
[----:B------:R-:W-:Y:S01]  /*0600*/  CS2R R20, SRZ ;  /* 0x0000000000147805 */ /* 0x000fe2000001ff00 */
[----:B------:R-:W-:Y:S01]  /*0610*/  IMAD.MOV.U32 R22, RZ, RZ, RZ ;  /* 0x000000ffff167224 */ /* 0x000fe200078e00ff */
[----:B------:R-:W5:Y:S04]  /*0620*/  @!P1 LDG.E R16, desc[UR8][R4.64+0x24] ;  /* 0x0000240804109981 */ /* 0x000f68000c1e1900 */
[----:B------:R-:W5:Y:S04]  /*0630*/  @!P3 LDG.E R17, desc[UR8][R4.64+0x28] ;  /* 0x000028080411b981 */ /* 0x000f68000c1e1900 */
[----:B------:R-:W5:Y:S04]  /*0640*/  @!P0 LDG.E R18, desc[UR8][R4.64+0x2c] ;  /* 0x00002c0804128981 */ /* 0x000f68000c1e1900 */
[----:B------:R-:W5:Y:S04]  /*0650*/  @!P5 LDG.E R19, desc[UR8][R4.64+0x30] ;  /* 0x000030080413d981 */ /* 0x000f68000c1e1900 */
[----:B------:R-:W5:Y:S04]  /*0660*/  @!P4 LDG.E R20, desc[UR8][R4.64+0x34] ;  /* 0x000034080414c981 */ /* 0x000f68000c1e1900 */
[----:B------:R-:W5:Y:S04]  /*0670*/  @!P2 LDG.E R21, desc[UR8][R4.64+0x38] ;  /* 0x000038080415a981 */ /* 0x000f68000c1e1900 */
[----:B------:R-:W5:Y:S01]  /*0680*/  @!P6 LDG.E R22, desc[UR8][R4.64+0x3c] ;  /* 0x00003c080416e981 */ /* 0x000f62000c1e1900 */
[----:B------:R-:W-:-:S04]  /*0690*/  UIADD3 UR4, UP0, UPT, UR4, 0x40, URZ ;  /* 0x0000004004047890 */ /* 0x000fc8000ff1e0ff */
[----:B------:R-:W-:Y:S02]  /*06a0*/  UIADD3.X UR5, UPT, UPT, URZ, UR5, URZ, UP0, !UPT ;  /* 0x00000005ff057290 */ /* 0x000fe400087fe4ff */
[----:B------:R-:W-:-:S04]  /*06b0*/  UISETP.NE.U32.AND UP0, UPT, UR4, 0x800, UPT ;  /* 0x000008000400788c */ /* 0x000fc8000bf05070 */
[----:B------:R-:W-:Y:S01]  /*06c0*/  UISETP.NE.AND.EX UP0, UPT, UR5, URZ, UPT, UP0 ;  /* 0x000000ff0500728c */ /* 0x000fe2000bf05300 */
[----:B------:R-:W-:-:S05]  /*06d0*/  IADD3 R6, P0, PT, R6, 0x10, RZ ;  /* 0x0000001006067810 */ /* 0x000fca0007f1e0ff */
[----:B------:R-:W-:Y:S01]  /*06e0*/  IMAD.X R7, RZ, RZ, R7, P0 ;  /* 0x000000ffff077224 */ /* 0x000fe200000e0607 */
[----:B--2---:R0:W-:Y:S04]  /*06f0*/  STS [UR7+-0x1c], R10 ;  /* 0xffffe40aff007988 */ /* 0x0041e80008000807 */
[----:B---3--:R0:W-:Y:S04]  /*0700*/  STS [UR7+-0x20], R24 ;  /* 0xffffe018ff007988 */ /* 0x0081e80008000807 */
[----:B----4-:R0:W-:Y:S04]  /*0710*/  STS [UR7+-0x18], R11 ;  /* 0xffffe80bff007988 */ /* 0x0101e80008000807 */
[----:B-----5:R0:W-:Y:S04]  /*0720*/  STS [UR7+-0x14], R12 ;  /* 0xffffec0cff007988 */ /* 0x0201e80008000807 */
[----:B------:R0:W-:Y:S04]  /*0730*/  STS [UR7+-0x10], R13 ;  /* 0xfffff00dff007988 */ /* 0x0001e80008000807 */
[----:B------:R0:W-:Y:S04]  /*0740*/  STS [UR7+-0xc], R14 ;  /* 0xfffff40eff007988 */ /* 0x0001e80008000807 */
[----:B------:R0:W-:Y:S04]  /*0750*/  STS [UR7+-0x8], R9 ;  /* 0xfffff809ff007988 */ /* 0x0001e80008000807 */
[----:B------:R0:W-:Y:S04]  /*0760*/  STS [UR7+-0x4], R8 ;  /* 0xfffffc08ff007988 */ /* 0x0001e80008000807 */
[----:B------:R0:W-:Y:S04]  /*0770*/  STS [UR7], R15 ;  /* 0x0000000fff007988 */ /* 0x0001e80008000807 */
[----:B------:R0:W-:Y:S04]  /*0780*/  STS [UR7+0x4], R16 ;  /* 0x00000410ff007988 */ /* 0x0001e80008000807 */
[----:B------:R0:W-:Y:S04]  /*0790*/  STS [UR7+0x8], R17 ;  /* 0x00000811ff007988 */ /* 0x0001e80008000807 */
[----:B------:R0:W-:Y:S04]  /*07a0*/  STS [UR7+0xc], R18 ;  /* 0x00000c12ff007988 */ /* 0x0001e80008000807 */
[----:B------:R0:W-:Y:S04]  /*07b0*/  STS [UR7+0x10], R19 ;  /* 0x00001013ff007988 */ /* 0x0001e80008000807 */
[----:B------:R0:W-:Y:S04]  /*07c0*/  STS [UR7+0x14], R20 ;  /* 0x00001414ff007988 */ /* 0x0001e80008000807 */
[----:B------:R0:W-:Y:S04]  /*07d0*/  STS [UR7+0x18], R21 ;  /* 0x00001815ff007988 */ /* 0x0001e80008000807 */
[----:B------:R0:W-:Y:S01]  /*07e0*/  STS [UR7+0x1c], R22 ;  /* 0x00001c16ff007988 */ /* 0x0001e20008000807 */
[----:B------:R-:W-:Y:S01]  /*07f0*/  UIADD3 UR7, UPT, UPT, UR7, 0x40, URZ ;  /* 0x0000004007077890 */ /* 0x000fe2000fffe0ff */
[----:B------:R-:W-:Y:S11]  /*0800*/  BRA.U UP0, `(.L_x_1) ;  /* 0xfffffff900387547 */ /* 0x000ff6000b83ffff */
[----:B------:R-:W-:Y:S01]  /*0810*/  BAR.SYNC.DEFER_BLOCKING 0x0 ;  /* 0x0000000000007b1d */ /* 0x000fe20000010000 */
[C---:B------:R-:W-:Y:S02]  /*0820*/  ISETP.GT.U32.AND P0, PT, R23.reuse, 0xff, PT ;  /* 0x000000ff1700780c */ /* 0x040fe40003f04070 */
[C---:B------:R-:W-:Y:S02]  /*0830*/  LEA R2, R23.reuse, UR6, 0x2 ;  /* 0x0000000617027c11 */ /* 0x040fe4000f8e10ff */
[C---:B------:R-:W-:Y:S02]  /*0840*/  ISETP.GT.U32.AND P1, PT, R23.reuse, 0x7f, PT ;  /* 0x0000007f1700780c */ /* 0x040fe40003f24070 */
[----:B------:R-:W-:-:S13]  /*0850*/  ISETP.NE.AND P2, PT, R23, RZ, PT ;  /* 0x000000ff1700720c */ /* 0x000fda0003f45270 */
[----:B------:R-:W-:Y:S01]  /*0860*/  @!P2 MOV R6, 0x400 ;  /* 0x000004000006a802 */ /* 0x000fe20000000f00 */
[----:B------:R-:W-:Y:S04]  /*0870*/  @!P0 LDS R3, [R2+0x400] ;  /* 0x0004000002038984 */ /* 0x000fe80000000800 */
[----:B------:R-:W1:Y:S02]  /*0880*/  @!P0 LDS R4, [R2] ;  /* 0x0000000002048984 */ /* 0x000e640000000800 */
[----:B-1----:R-:W-:-:S05]  /*0890*/  @!P0 IMAD.IADD R3, R3, 0x1, R4 ;  /* 0x0000000103038824 */ /* 0x002fca00078e0204 */
[----:B------:R-:W-:Y:S01]  /*08a0*/  @!P0 STS [R2], R3 ;  /* 0x0000000302008388 */ /* 0x000fe20000000800 */
[----:B------:R-:W-:Y:S01]  /*08b0*/  BAR.SYNC.DEFER_BLOCKING 0x0 ;  /* 0x0000000000007b1d */ /* 0x000fe20000010000 */
[----:B------:R-:W-:-:S05]  /*08c0*/  ISETP.GT.U32.AND P0, PT, R23, 0x3f, PT ;  /* 0x0000003f1700780c */ /* 0x000fca0003f04070 */
        /* <DEDUP_REMOVED lines=27> */
[----:B------:R1:W-:Y:S01]  /*0a80*/  @!P1 STS [R2], R7 ;  /* 0x0000000702009388 */ /* 0x0003e20000000800 */
[----:B------:R-:W-:Y:S01]  /*0a90*/  BAR.SYNC.DEFER_BLOCKING 0x0 ;  /* 0x0000000000007b1d */ /* 0x000fe20000010000 */
[----:B------:R-:W-:-:S05]  /*0aa0*/  ISETP.GT.U32.AND P1, PT, R23, 0x1, PT ;  /* 0x000000011700780c */ /* 0x000fca0003f24070 */
[----:B-1----:R-:W1:Y:S01]  /*0ab0*/  @!P2 S2R R7, SR_CgaCtaId ;  /* 0x000000000007a919 */ /* 0x002e620000008800 */
[----:B------:R-:W-:Y:S04]  /*0ac0*/  @!P0 LDS R3, [R2+0x10] ;  /* 0x0000100002038984 */ /* 0x000fe80000000800 */
[----:B------:R-:W2:Y:S02]  /*0ad0*/  @!P0 LDS R4, [R2] ;  /* 0x0000000002048984 */ /* 0x000ea40000000800 */
[----:B--2---:R-:W-:-:S05]  /*0ae0*/  @!P0 IMAD.IADD R3, R3, 0x1, R4 ;  /* 0x0000000103038824 */ /* 0x004fca00078e0204 */
[----:B------:R-:W-:Y:S01]  /*0af0*/  @!P0 STS [R2], R3 ;  /* 0x0000000302008388 */ /* 0x000fe20000000800 */
[----:B------:R-:W-:Y:S06]  /*0b00*/  BAR.SYNC.DEFER_BLOCKING 0x0 ;  /* 0x0000000000007b1d */ /* 0x000fec0000010000 */
[----:B------:R-:W-:Y:S04]  /*0b10*/  @!P1 LDS R4, [R2+0x8] ;  /* 0x0000080002049984 */ /* 0x000fe80000000800 */
[----:B------:R-:W2:Y:S02]  /*0b20*/  @!P1 LDS R5, [R2] ;  /* 0x0000000002059984 */ /* 0x000ea40000000800 */
[----:B--2---:R-:W-:Y:S01]  /*0b30*/  @!P1 IMAD.IADD R5, R4, 0x1, R5 ;  /* 0x0000000104059824 */ /* 0x004fe200078e0205 */
[----:B-1----:R-:W-:-:S04]  /*0b40*/  @!P2 LEA R4, R7, R6, 0x18 ;  /* 0x000000060704a211 */ /* 0x002fc800078ec0ff */
[----:B------:R-:W-:Y:S01]  /*0b50*/  @!P1 STS [R2], R5 ;  /* 0x0000000502009388 */ /* 0x000fe20000000800 */
[----:B------:R-:W-:Y:S06]  /*0b60*/  BAR.SYNC.DEFER_BLOCKING 0x0 ;  /* 0x0000000000007b1d */ /* 0x000fec0000010000 */
[----:B------:R-:W-:Y:S04]  /*0b70*/  @!P2 LDS R4, [R4+0x4] ;  /* 0x000004000404a984 */ /* 0x000fe80000000800 */
[----:B------:R-:W1:Y:S02]  /*0b80*/  @!P2 LDS R3, [R2] ;  /* 0x000000000203a984 */ /* 0x000e640000000800 */
[----:B-1----:R-:W-:-:S05]  /*0b90*/  @!P2 IMAD.IADD R3, R4, 0x1, R3 ;  /* 0x000000010403a824 */ /* 0x002fca00078e0203 */
[----:B------:R1:W-:Y:S01]  /*0ba0*/  @!P2 STS [R2], R3 ;  /* 0x000000030200a388 */ /* 0x0003e20000000800 */
[----:B------:R-:W-:Y:S06]  /*0bb0*/  BAR.SYNC.DEFER_BLOCKING 0x0 ;  /* 0x0000000000007b1d */ /* 0x000fec0000010000 */
[----:B------:R-:W-:Y:S05]  /*0bc0*/  @P2 EXIT ;  /* 0x000000000000294d */ /* 0x000fea0003800000 */
[----:B------:R-:W2:Y:S01]  /*0bd0*/  S2UR UR5, SR_CgaCtaId ;  /* 0x00000000000579c3 */ /* 0x000ea20000008800 */
[----:B------:R-:W-:-:S07]  /*0be0*/  UMOV UR4, 0x400 ;  /* 0x0000040000047882 */ /* 0x000fce0000000000 */
[----:B-1----:R-:W1:Y:S01]  /*0bf0*/  LDC.64 R2, c[0x0][0x390] ;  /* 0x0000e400ff027b82 */ /* 0x002e620000000a00 */
[----:B--2---:R-:W-:Y:S01]  /*0c00*/  ULEA UR4, UR5, UR4, 0x18 ;  /* 0x0000000405047291 */ /* 0x004fe2000f8ec0ff */
[----:B-1----:R-:W-:-:S08]  /*0c10*/  IMAD.WIDE.U32 R2, R0, 0x4, R2 ;  /* 0x0000000400027825 */ /* 0x002fd000078e0002 */
[----:B------:R-:W1:Y:S04]  /*0c20*/  LDS R5, [UR4] ;  /* 0x00000004ff057984 */ /* 0x000e680008000800 */
[----:B-1----:R-:W-:Y:S01]  /*0c30*/  STG.E desc[UR8][R2.64], R5 ;  /* 0x0000000502007986 */ /* 0x002fe2000c101908 */
[----:B------:R-:W-:Y:S05]  /*0c40*/  EXIT ;  /* 0x000000000000794d */ /* 0x000fea0003800000 */
.L_x_2:
        /* <DEDUP_REMOVED lines=11> */
.L_x_4:


//--------------------- .nv.shared.reserved.0     --------------------------
	.section	.nv.shared.reserved.0,"aw",@nobits
	.weak		__nv_reservedSMEM_offset_0_alias
	.size		__nv_reservedSMEM_offset_0_alias, 0, 64
	.other		__nv_reservedSMEM_offset_0_alias,@"STO_CUDA_RESERVED_SHARED STV_DEFAULT"
__nv_reservedSMEM_offset_0_alias:
	.zero		0
	.zero		64


//--------------------- .nv.shared._Z10sum_sharedPilS_ --------------------------
	.section	.nv.shared._Z10sum_sharedPilS_,"aw",@nobits
	.sectionflags	@""
	.align	4
.nv.shared._Z10sum_sharedPilS_:
	.zero		3072


//--------------------- .nv.constant0._Z14sum_block_shflPilS_ --------------------------
	.section	.nv.constant0._Z14sum_block_shflPilS_,"a",@progbits
	.sectionflags	@""
	.align	4
.nv.constant0._Z14sum_block_shflPilS_:
	.zero		920


//--------------------- .nv.constant0._Z10sum_sharedPilS_ --------------------------
	.section	.nv.constant0._Z10sum_sharedPilS_,"a",@progbits
	.sectionflags	@""
	.align	4
.nv.constant0._Z10sum_sharedPilS_:
	.zero		920


//--------------------- SYMBOLS --------------------------

	.type		.nv.reservedSmem.offset0,@object
	.size		.nv.reservedSmem.offset0,0x4
	.type		.nv.reservedSmem.cap,@object
	.size		.nv.reservedSmem.cap,0x4
